//
// Generated by NVIDIA NVVM Compiler
//
// Compiler Build ID: CL-36424714
// Cuda compilation tools, release 13.0, V13.0.88
// Based on NVVM 20.0.0
//

.version 9.0
.target sm_100
.address_size 64

	// .globl	_Z6sparsePcS_PiS0_i

.visible .entry _Z6sparsePcS_PiS0_i(
	.param .u64 .ptr .align 1 _Z6sparsePcS_PiS0_i_param_0,
	.param .u64 .ptr .align 1 _Z6sparsePcS_PiS0_i_param_1,
	.param .u64 .ptr .align 1 _Z6sparsePcS_PiS0_i_param_2,
	.param .u64 .ptr .align 1 _Z6sparsePcS_PiS0_i_param_3,
	.param .u32 _Z6sparsePcS_PiS0_i_param_4
)
{
	.reg .pred 	%p<9>;
	.reg .b16 	%rs<7>;
	.reg .b32 	%r<26>;
	.reg .b64 	%rd<17>;

	ld.param.u64 	%rd5, [_Z6sparsePcS_PiS0_i_param_0];
	ld.param.u64 	%rd6, [_Z6sparsePcS_PiS0_i_param_1];
	ld.param.u64 	%rd4, [_Z6sparsePcS_PiS0_i_param_2];
	ld.param.u32 	%r10, [_Z6sparsePcS_PiS0_i_param_4];
	cvta.to.global.u64 	%rd1, %rd6;
	cvta.to.global.u64 	%rd2, %rd5;
	mov.u32 	%r11, %ctaid.x;
	mov.u32 	%r12, %ntid.x;
	mov.u32 	%r13, %tid.x;
	mad.lo.s32 	%r1, %r11, %r12, %r13;
	setp.gt.s32 	%p1, %r1, %r10;
	@%p1 bra 	$L__BB0_10;
	cvta.to.global.u64 	%rd7, %rd4;
	mul.wide.s32 	%rd8, %r1, 4;
	add.s64 	%rd3, %rd7, %rd8;
	ld.global.u32 	%r2, [%rd3];
	setp.gt.s32 	%p2, %r2, 0;
	@%p2 bra 	$L__BB0_3;
	cvt.s64.s32 	%rd9, %r1;
	add.s64 	%rd10, %rd2, %rd9;
	ld.global.u8 	%rs6, [%rd10];
	mov.b32 	%r23, 0;
	bra.uni 	$L__BB0_4;
$L__BB0_3:
	cvt.s64.s32 	%rd11, %r1;
	add.s64 	%rd12, %rd2, %rd11;
	ld.global.u8 	%rs6, [%rd12];
	setp.eq.s16 	%p3, %rs6, 43;
	selp.b32 	%r15, 1, 2, %p3;
	add.s32 	%r16, %r2, %r15;
	add.s32 	%r17, %r2, -1;
	mad.lo.s32 	%r23, %r16, %r17, %r16;
$L__BB0_4:
	setp.eq.s16 	%p4, %rs6, 43;
	@%p4 bra 	$L__BB0_7;
	add.s32 	%r5, %r23, 2;
	add.s32 	%r18, %r5, %r2;
	setp.ge.s32 	%p5, %r23, %r18;
	@%p5 bra 	$L__BB0_10;
$L__BB0_6:
	cvt.s64.s32 	%rd13, %r23;
	add.s64 	%rd14, %rd1, %rd13;
	st.global.u8 	[%rd14], %rs6;
	add.s32 	%r23, %r23, 1;
	ld.global.u32 	%r19, [%rd3];
	add.s32 	%r20, %r5, %r19;
	setp.lt.s32 	%p6, %r23, %r20;
	@%p6 bra 	$L__BB0_6;
	bra.uni 	$L__BB0_10;
$L__BB0_7:
	setp.lt.s32 	%p7, %r2, 0;
	@%p7 bra 	$L__BB0_10;
	mov.u32 	%r24, %r23;
$L__BB0_9:
	cvt.s64.s32 	%rd15, %r24;
	add.s64 	%rd16, %rd1, %rd15;
	mov.b16 	%rs5, 43;
	st.global.u8 	[%rd16], %rs5;
	add.s32 	%r7, %r24, 1;
	ld.global.u32 	%r21, [%rd3];
	add.s32 	%r22, %r21, %r23;
	setp.lt.s32 	%p8, %r24, %r22;
	mov.u32 	%r24, %r7;
	@%p8 bra 	$L__BB0_9;
$L__BB0_10:
	ret;

}


// ===== COMPILED SASS (sm_100) =====

	.target	sm_100

	.elftype	@"ET_EXEC"


//--------------------- .note.nv.tkinfo           --------------------------
	.section	.note.nv.tkinfo,"",@"SHT_NOTE"
	.sectionflags	@"SHF_NOTE_NV_TKINFO"
	.tkinfo
        /*0018*/ 	.word	0x00000002
        /*0030*/ 	.string	""
        /*0030*/ 	.string	"ptxas"
        /*0030*/ 	.string	"Cuda compilation tools, release 13.0, V13.0.88"
        /*0030*/ 	.string	"Build cuda_13.0.r13.0/compiler.36424714_0"
        /*0030*/ 	.string	"-arch sm_100 -m 64 "



//--------------------- .note.nv.cuinfo           --------------------------
	.section	.note.nv.cuinfo,"",@"SHT_NOTE"
	.sectionflags	@"SHF_NOTE_NV_CUINFO"
        /*0018*/ 	.short	0x0002
        /*001a*/ 	.short	0x0064
        /*001c*/ 	.short	0x0082
	.zero		2


//--------------------- .nv.info                  --------------------------
	.section	.nv.info,"",@"SHT_CUDA_INFO"
	.align	4


	//----- nvinfo : EIATTR_REGCOUNT
	.align		4
        /*0000*/ 	.byte	0x04, 0x2f
        /*0002*/ 	.short	(.L_1 - .L_0)
	.align		4
.L_0:
        /*0004*/ 	.word	index@(_Z6sparsePcS_PiS0_i)
        /*0008*/ 	.word	0x0000000e


	//----- nvinfo : EIATTR_FRAME_SIZE
	.align		4
.L_1:
        /*000c*/ 	.byte	0x04, 0x11
        /*000e*/ 	.short	(.L_3 - .L_2)
	.align		4
.L_2:
        /*0010*/ 	.word	index@(_Z6sparsePcS_PiS0_i)
        /*0014*/ 	.word	0x00000000


	//----- nvinfo : EIATTR_MIN_STACK_SIZE
	.align		4
.L_3:
        /*0018*/ 	.byte	0x04, 0x12
        /*001a*/ 	.short	(.L_5 - .L_4)
	.align		4
.L_4:
        /*001c*/ 	.word	index@(_Z6sparsePcS_PiS0_i)
        /*0020*/ 	.word	0x00000000
.L_5:


//--------------------- .nv.compat                --------------------------
	.section	.nv.compat,"",@"SHT_CUDA_COMPAT_INFO"
	.align	4
        /*0000*/ 	.byte	0x02, 0x09, 0x00, 0x00, 0x02, 0x02, 0x01, 0x00, 0x02, 0x05, 0x05, 0x00, 0x03, 0x07, 0x01, 0x01
        /*0010*/ 	.byte	0x02, 0x03, 0x00, 0x00, 0x02, 0x06, 0x01, 0x00, 0x04, 0x0b, 0x08, 0x00, 0x09, 0x00, 0x00, 0x00
        /*0020*/ 	.byte	0x00, 0x00, 0x00, 0x00


//--------------------- .nv.info._Z6sparsePcS_PiS0_i --------------------------
	.section	.nv.info._Z6sparsePcS_PiS0_i,"",@"SHT_CUDA_INFO"
	.sectionflags	@""
	.align	4


	//----- nvinfo : EIATTR_CUDA_API_VERSION
	.align		4
        /*0000*/ 	.byte	0x04, 0x37
        /*0002*/ 	.short	(.L_7 - .L_6)
.L_6:
        /*0004*/ 	.word	0x00000082


	//----- nvinfo : EIATTR_KPARAM_INFO
	.align		4
.L_7:
        /*0008*/ 	.byte	0x04, 0x17
        /*000a*/ 	.short	(.L_9 - .L_8)
.L_8:
        /*000c*/ 	.word	0x00000000
        /*0010*/ 	.short	0x0004
        /*0012*/ 	.short	0x0020
        /*0014*/ 	.byte	0x00, 0xf0, 0x11, 0x00


	//----- nvinfo : EIATTR_KPARAM_INFO
	.align		4
.L_9:
        /*0018*/ 	.byte	0x04, 0x17
        /*001a*/ 	.short	(.L_11 - .L_10)
.L_10:
        /*001c*/ 	.word	0x00000000
        /*0020*/ 	.short	0x0003
        /*0022*/ 	.short	0x0018
        /*0024*/ 	.byte	0x00, 0xf5, 0x21, 0x00


	//----- nvinfo : EIATTR_KPARAM_INFO
	.align		4
.L_11:
        /*0028*/ 	.byte	0x04, 0x17
        /*002a*/ 	.short	(.L_13 - .L_12)
.L_12:
        /*002c*/ 	.word	0x00000000
        /*0030*/ 	.short	0x0002
        /*0032*/ 	.short	0x0010
        /*0034*/ 	.byte	0x00, 0xf5, 0x21, 0x00


	//----- nvinfo : EIATTR_KPARAM_INFO
	.align		4
.L_13:
        /*0038*/ 	.byte	0x04, 0x17
        /*003a*/ 	.short	(.L_15 - .L_14)
.L_14:
        /*003c*/ 	.word	0x00000000
        /*0040*/ 	.short	0x0001
        /*0042*/ 	.short	0x0008
        /*0044*/ 	.byte	0x00, 0xf5, 0x21, 0x00


	//----- nvinfo : EIATTR_KPARAM_INFO
	.align		4
.L_15:
        /*0048*/ 	.byte	0x04, 0x17
        /*004a*/ 	.short	(.L_17 - .L_16)
.L_16:
        /*004c*/ 	.word	0x00000000
        /*0050*/ 	.short	0x0000
        /*0052*/ 	.short	0x0000
        /*0054*/ 	.byte	0x00, 0xf5, 0x21, 0x00


	//----- nvinfo : EIATTR_SPARSE_MMA_MASK
	.align		4
.L_17:
        /*0058*/ 	.byte	0x03, 0x50
        /*005a*/ 	.short	0x0000


	//----- nvinfo : EIATTR_MAXREG_COUNT
	.align		4
        /*005c*/ 	.byte	0x03, 0x1b
        /*005e*/ 	.short	0x00ff


	//----- nvinfo : EIATTR_MERCURY_ISA_VERSION
	.align		4
        /*0060*/ 	.byte	0x03, 0x5f
        /*0062*/ 	.short	0x0101


	//----- nvinfo : EIATTR_VRC_CTA_INIT_COUNT
	.align		4
        /*0064*/ 	.byte	0x02, 0x4a
	.zero		1
	.zero		1


	//----- nvinfo : EIATTR_EXIT_INSTR_OFFSETS
	.align		4
        /*0068*/ 	.byte	0x04, 0x1c
        /*006a*/ 	.short	(.L_19 - .L_18)


	//   ....[0]....
.L_18:
        /*006c*/ 	.word	0x00000070


	//   ....[1]....
        /*0070*/ 	.word	0x00000210


	//   ....[2]....
        /*0074*/ 	.word	0x000002a0


	//   ....[3]....
        /*0078*/ 	.word	0x000002c0


	//   ....[4]....
        /*007c*/ 	.word	0x00000370


	//----- nvinfo : EIATTR_CRS_STACK_SIZE
	.align		4
.L_19:
        /*0080*/ 	.byte	0x04, 0x1e
        /*0082*/ 	.short	(.L_21 - .L_20)
.L_20:
        /*0084*/ 	.word	0x00000000


	//----- nvinfo : EIATTR_CBANK_PARAM_SIZE
	.align		4
.L_21:
        /*0088*/ 	.byte	0x03, 0x19
        /*008a*/ 	.short	0x0024


	//----- nvinfo : EIATTR_PARAM_CBANK
	.align		4
        /*008c*/ 	.byte	0x04, 0x0a
        /*008e*/ 	.short	(.L_23 - .L_22)
	.align		4
.L_22:
        /*0090*/ 	.word	index@(.nv.constant0._Z6sparsePcS_PiS0_i)
        /*0094*/ 	.short	0x0380
        /*0096*/ 	.short	0x0024


	//----- nvinfo : EIATTR_SW_WAR
	.align		4
.L_23:
        /*0098*/ 	.byte	0x04, 0x36
        /*009a*/ 	.short	(.L_25 - .L_24)
.L_24:
        /*009c*/ 	.word	0x00000008
.L_25:


//--------------------- .nv.callgraph             --------------------------
	.section	.nv.callgraph,"",@"SHT_CUDA_CALLGRAPH"
	.align	4
	.sectionentsize	8
	.align		4
        /*0000*/ 	.word	0x00000000
	.align		4
        /*0004*/ 	.word	0xffffffff
	.align		4
        /*0008*/ 	.word	0x00000000
	.align		4
        /*000c*/ 	.word	0xfffffffe
	.align		4
        /*0010*/ 	.word	0x00000000
	.align		4
        /*0014*/ 	.word	0xfffffffd
	.align		4
        /*0018*/ 	.word	0x00000000
	.align		4
        /*001c*/ 	.word	0xfffffffc


//--------------------- .text._Z6sparsePcS_PiS0_i --------------------------
	.section	.text._Z6sparsePcS_PiS0_i,"ax",@progbits
	.align	128
        .global         _Z6sparsePcS_PiS0_i
        .type           _Z6sparsePcS_PiS0_i,@function
        .size           _Z6sparsePcS_PiS0_i,(.L_x_4 - _Z6sparsePcS_PiS0_i)
        .other          _Z6sparsePcS_PiS0_i,@"STO_CUDA_ENTRY STV_DEFAULT"
_Z6sparsePcS_PiS0_i:
.text._Z6sparsePcS_PiS0_i:
[----:B------:R-:W-:Y:S01]  /*0000*/  LDC R1, c[0x0][0x37c] ;  /* 0x0000df00ff017b82 */ /* 0x000fe20000000800 */
[----:B------:R-:W0:Y:S07]  /*0010*/  S2R R0, SR_TID.X ;  /* 0x0000000000007919 */ /* 0x000e2e0000002100 */
[----:B------:R-:W0:Y:S01]  /*0020*/  S2UR UR4, SR_CTAID.X ;  /* 0x00000000000479c3 */ /* 0x000e220000002500 */
[----:B------:R-:W1:Y:S07]  /*0030*/  LDCU UR5, c[0x0][0x3a0] ;  /* 0x00007400ff0577ac */ /* 0x000e6e0008000800 */
[----:B------:R-:W0:Y:S02]  /*0040*/  LDC R5, c[0x0][0x360] ;  /* 0x0000d800ff057b82 */ /* 0x000e240000000800 */
[----:B0-----:R-:W-:-:S05]  /*0050*/  IMAD R5, R5, UR4, R0 ;  /* 0x0000000405057c24 */ /* 0x001fca000f8e0200 */
[----:B-1----:R-:W-:-:S13]  /*0060*/  ISETP.GT.AND P0, PT, R5, UR5, PT ;  /* 0x0000000505007c0c */ /* 0x002fda000bf04270 */
[----:B------:R-:W-:Y:S05]  /*0070*/  @P0 EXIT ;  /* 0x000000000000094d */ /* 0x000fea0003800000 */
[----:B------:R-:W0:Y:S01]  /*0080*/  LDC.64 R2, c[0x0][0x390] ;  /* 0x0000e400ff027b82 */ /* 0x000e220000000a00 */
[----:B------:R-:W1:Y:S01]  /*0090*/  LDCU.64 UR4, c[0x0][0x358] ;  /* 0x00006b00ff0477ac */ /* 0x000e620008000a00 */
[----:B------:R-:W2:Y:S01]  /*00a0*/  LDCU.64 UR6, c[0x0][0x380] ;  /* 0x00007000ff0677ac */ /* 0x000ea20008000a00 */
[----:B------:R-:W3:Y:S01]  /*00b0*/  LDCU.64 UR8, c[0x0][0x388] ;  /* 0x00007100ff0877ac */ /* 0x000ee20008000a00 */
[C---:B0-----:R-:W-:Y:S01]  /*00c0*/  IMAD.WIDE R2, R5.reuse, 0x4, R2 ;  /* 0x0000000405027825 */ /* 0x041fe200078e0202 */
[----:B--2---:R-:W-:-:S04]  /*00d0*/  IADD3 R4, P0, PT, R5, UR6, RZ ;  /* 0x0000000605047c10 */ /* 0x004fc8000ff1e0ff */
[----:B-1----:R-:W2:Y:S01]  /*00e0*/  LDG.E R0, desc[UR4][R2.64] ;  /* 0x0000000402007981 */ /* 0x002ea2000c1e1900 */
[----:B------:R-:W-:Y:S01]  /*00f0*/  LEA.HI.X.SX32 R5, R5, UR7, 0x1, P0 ;  /* 0x0000000705057c11 */ /* 0x000fe200080f0eff */
[----:B------:R-:W0:Y:S04]  /*0100*/  LDCU.64 UR6, c[0x0][0x388] ;  /* 0x00007100ff0677ac */ /* 0x000e280008000a00 */
[----:B------:R-:W4:Y:S01]  /*0110*/  LDG.E.U8 R4, desc[UR4][R4.64] ;  /* 0x0000000404047981 */ /* 0x000f22000c1e1100 */
[----:B--2---:R-:W-:-:S04]  /*0120*/  ISETP.GT.AND P0, PT, R0, RZ, PT ;  /* 0x000000ff0000720c */ /* 0x004fc80003f04270 */
[----:B----4-:R-:W-:-:S09]  /*0130*/  ISETP.NE.AND P1, PT, R4, 0x2b, P0 ;  /* 0x0000002b0400780c */ /* 0x010fd20000725270 */
[----:B------:R-:W-:Y:S01]  /*0140*/  @!P0 PRMT R7, R4, 0x7610, R7 ;  /* 0x0000761004078816 */ /* 0x000fe20000000007 */
[----:B------:R-:W-:-:S03]  /*0150*/  @P0 VIADD R8, R0, 0x1 ;  /* 0x0000000100080836 */ /* 0x000fc60000000000 */
[----:B------:R-:W-:Y:S01]  /*0160*/  @P0 PRMT R7, R4, 0x7610, R7 ;  /* 0x0000761004070816 */ /* 0x000fe20000000007 */
[C---:B------:R-:W-:Y:S02]  /*0170*/  @P0 VIADD R4, R0.reuse, 0xffffffff ;  /* 0xffffffff00040836 */ /* 0x040fe40000000000 */
[----:B------:R-:W-:Y:S01]  /*0180*/  @P1 VIADD R8, R0, 0x2 ;  /* 0x0000000200081836 */ /* 0x000fe20000000000 */
[----:B------:R-:W-:-:S04]  /*0190*/  PRMT R6, R7, 0x9910, RZ ;  /* 0x0000991007067816 */ /* 0x000fc800000000ff */
[----:B------:R-:W-:Y:S01]  /*01a0*/  ISETP.NE.AND P1, PT, R6, 0x2b, PT ;  /* 0x0000002b0600780c */ /* 0x000fe20003f25270 */
[----:B------:R-:W-:Y:S02]  /*01b0*/  @!P0 IMAD.MOV.U32 R6, RZ, RZ, RZ ;  /* 0x000000ffff068224 */ /* 0x000fe400078e00ff */
[----:B------:R-:W-:-:S10]  /*01c0*/  @P0 IMAD R6, R4, R8, R8 ;  /* 0x0000000804060224 */ /* 0x000fd400078e0208 */
[----:B0--3--:R-:W-:Y:S05]  /*01d0*/  @!P1 BRA `(.L_x_0) ;  /* 0x0000000000349947 */ /* 0x009fea0003800000 */
[----:B------:R-:W-:-:S04]  /*01e0*/  VIADD R11, R6, 0x2 ;  /* 0x00000002060b7836 */ /* 0x000fc80000000000 */
[----:B------:R-:W-:-:S05]  /*01f0*/  IMAD.IADD R5, R0, 0x1, R11 ;  /* 0x0000000100057824 */ /* 0x000fca00078e020b */
[----:B------:R-:W-:-:S13]  /*0200*/  ISETP.GE.AND P0, PT, R6, R5, PT ;  /* 0x000000050600720c */ /* 0x000fda0003f06270 */
[----:B------:R-:W-:Y:S05]  /*0210*/  @P0 EXIT ;  /* 0x000000000000094d */ /* 0x000fea0003800000 */
.L_x_1:
[----:B------:R-:W-:-:S04]  /*0220*/  IADD3 R4, P0, PT, R6, UR6, RZ ;  /* 0x0000000606047c10 */ /* 0x000fc8000ff1e0ff */
[----:B------:R-:W-:-:S05]  /*0230*/  LEA.HI.X.SX32 R5, R6, UR7, 0x1, P0 ;  /* 0x0000000706057c11 */ /* 0x000fca00080f0eff */
[----:B------:R0:W-:Y:S04]  /*0240*/  STG.E.U8 desc[UR4][R4.64], R7 ;  /* 0x0000000704007986 */ /* 0x0001e8000c101104 */
[----:B------:R-:W2:Y:S01]  /*0250*/  LDG.E R0, desc[UR4][R2.64] ;  /* 0x0000000402007981 */ /* 0x000ea2000c1e1900 */
[----:B------:R-:W-:Y:S02]  /*0260*/  VIADD R6, R6, 0x1 ;  /* 0x0000000106067836 */ /* 0x000fe40000000000 */
[----:B--2---:R-:W-:-:S05]  /*0270*/  IMAD.IADD R9, R11, 0x1, R0 ;  /* 0x000000010b097824 */ /* 0x004fca00078e0200 */
[----:B------:R-:W-:-:S13]  /*0280*/  ISETP.GE.AND P0, PT, R6, R9, PT ;  /* 0x000000090600720c */ /* 0x000fda0003f06270 */
[----:B0-----:R-:W-:Y:S05]  /*0290*/  @!P0 BRA `(.L_x_1) ;  /* 0xfffffffc00e08947 */ /* 0x001fea000383ffff */
[----:B------:R-:W-:Y:S05]  /*02a0*/  EXIT ;  /* 0x000000000000794d */ /* 0x000fea0003800000 */
.L_x_0:
[----:B------:R-:W-:-:S13]  /*02b0*/  ISETP.GE.AND P0, PT, R0, RZ, PT ;  /* 0x000000ff0000720c */ /* 0x000fda0003f06270 */
[----:B------:R-:W-:Y:S05]  /*02c0*/  @!P0 EXIT ;  /* 0x000000000000894d */ /* 0x000fea0003800000 */
[----:B------:R-:W-:-:S07]  /*02d0*/  IMAD.MOV.U32 R0, RZ, RZ, R6 ;  /* 0x000000ffff007224 */ /* 0x000fce00078e0006 */
.L_x_2:
[----:B------:R-:W-:Y:S01]  /*02e0*/  IADD3 R4, P0, PT, R0, UR8, RZ ;  /* 0x0000000800047c10 */ /* 0x000fe2000ff1e0ff */
[----:B------:R-:W-:-:S03]  /*02f0*/  IMAD.MOV.U32 R8, RZ, RZ, 0x2b ;  /* 0x0000002bff087424 */ /* 0x000fc600078e00ff */
[----:B------:R-:W-:-:S05]  /*0300*/  LEA.HI.X.SX32 R5, R0, UR9, 0x1, P0 ;  /* 0x0000000900057c11 */ /* 0x000fca00080f0eff */
[----:B------:R0:W-:Y:S04]  /*0310*/  STG.E.U8 desc[UR4][R4.64], R8 ;  /* 0x0000000804007986 */ /* 0x0001e8000c101104 */
[----:B------:R-:W2:Y:S02]  /*0320*/  LDG.E R7, desc[UR4][R2.64] ;  /* 0x0000000402077981 */ /* 0x000ea4000c1e1900 */
[----:B--2---:R-:W-:-:S05]  /*0330*/  IMAD.IADD R7, R6, 0x1, R7 ;  /* 0x0000000106077824 */ /* 0x004fca00078e0207 */
[C---:B------:R-:W-:Y:S01]  /*0340*/  ISETP.GE.AND P0, PT, R0.reuse, R7, PT ;  /* 0x000000070000720c */ /* 0x040fe20003f06270 */
[----:B------:R-:W-:-:S12]  /*0350*/  VIADD R0, R0, 0x1 ;  /* 0x0000000100007836 */ /* 0x000fd80000000000 */
[----:B0-----:R-:W-:Y:S05]  /*0360*/  @!P0 BRA `(.L_x_2) ;  /* 0xfffffffc00dc8947 */ /* 0x001fea000383ffff */
[----:B------:R-:W-:Y:S05]  /*0370*/  EXIT ;  /* 0x000000000000794d */ /* 0x000fea0003800000 */
.L_x_3:
[----:B------:R-:W-:-:S00]  /*0380*/  BRA `(.L_x_3) ;  /* 0xfffffffc00fc7947 */ /* 0x000fc0000383ffff */
[----:B------:R-:W-:-:S00]  /*0390*/  NOP ;  /* 0x0000000000007918 */ /* 0x000fc00000000000 */
        /* <DEDUP_REMOVED lines=14> */
.L_x_4:


//--------------------- .nv.shared.reserved.0     --------------------------
	.section	.nv.shared.reserved.0,"aw",@nobits
	.weak		__nv_reservedSMEM_offset_0_alias
	.size		__nv_reservedSMEM_offset_0_alias, 0, 64
	.other		__nv_reservedSMEM_offset_0_alias,@"STO_CUDA_RESERVED_SHARED STV_DEFAULT"
__nv_reservedSMEM_offset_0_alias:
	.zero		0
	.zero		64


//--------------------- .nv.constant0._Z6sparsePcS_PiS0_i --------------------------
	.section	.nv.constant0._Z6sparsePcS_PiS0_i,"a",@progbits
	.sectionflags	@""
	.align	4
.nv.constant0._Z6sparsePcS_PiS0_i:
	.zero		932


//--------------------- SYMBOLS --------------------------

	.type		.nv.reservedSmem.offset0,@object
	.size		.nv.reservedSmem.offset0,0x4
